//
// Generated by NVIDIA NVVM Compiler
//
// Compiler Build ID: CL-36424714
// Cuda compilation tools, release 13.0, V13.0.88
// Based on NVVM 20.0.0
//

.version 9.0
.target sm_100
.address_size 64

	// .globl	_Z18accessGlobalMemoryPciiPyS0_

.visible .entry _Z18accessGlobalMemoryPciiPyS0_(
	.param .u64 .ptr .align 1 _Z18accessGlobalMemoryPciiPyS0__param_0,
	.param .u32 _Z18accessGlobalMemoryPciiPyS0__param_1,
	.param .u32 _Z18accessGlobalMemoryPciiPyS0__param_2,
	.param .u64 .ptr .align 1 _Z18accessGlobalMemoryPciiPyS0__param_3,
	.param .u64 .ptr .align 1 _Z18accessGlobalMemoryPciiPyS0__param_4
)
{
	.reg .pred 	%p<2>;
	.reg .b16 	%rs<5>;
	.reg .b32 	%r<2>;
	.reg .b64 	%rd<19>;

	ld.param.u64 	%rd6, [_Z18accessGlobalMemoryPciiPyS0__param_0];
	ld.param.s32 	%rd7, [_Z18accessGlobalMemoryPciiPyS0__param_1];
	ld.param.s32 	%rd8, [_Z18accessGlobalMemoryPciiPyS0__param_2];
	ld.param.u64 	%rd9, [_Z18accessGlobalMemoryPciiPyS0__param_3];
	ld.param.u64 	%rd10, [_Z18accessGlobalMemoryPciiPyS0__param_4];
	cvta.to.global.u64 	%rd11, %rd10;
	cvta.to.global.u64 	%rd12, %rd9;
	cvta.to.global.u64 	%rd1, %rd6;
	// begin inline asm
	mov.u64 	%rd2, %clock64;
	// end inline asm
	add.s64 	%rd13, %rd1, %rd7;
	ld.global.u8 	%rs2, [%rd13];
	// begin inline asm
	mov.u64 	%rd3, %clock64;
	// end inline asm
	sub.s64 	%rd14, %rd3, %rd2;
	st.global.u64 	[%rd12], %rd14;
	bar.sync 	0;
	// begin inline asm
	mov.u64 	%rd4, %clock64;
	// end inline asm
	add.s64 	%rd15, %rd1, %rd8;
	ld.global.u8 	%rs3, [%rd15];
	add.s16 	%rs4, %rs3, %rs2;
	cvt.s16.s8 	%rs1, %rs4;
	// begin inline asm
	mov.u64 	%rd5, %clock64;
	// end inline asm
	sub.s64 	%rd16, %rd5, %rd4;
	st.global.u64 	[%rd11], %rd16;
	setp.lt.s16 	%p1, %rs1, 1;
	@%p1 bra 	$L__BB0_2;
	mov.u32 	%r1, %tid.x;
	cvt.u64.u32 	%rd17, %r1;
	add.s64 	%rd18, %rd1, %rd17;
	st.global.u8 	[%rd18], %rs1;
$L__BB0_2:
	ret;

}


// ===== COMPILED SASS (sm_100) =====

	.target	sm_100

	.elftype	@"ET_EXEC"


//--------------------- .note.nv.tkinfo           --------------------------
	.section	.note.nv.tkinfo,"",@"SHT_NOTE"
	.sectionflags	@"SHF_NOTE_NV_TKINFO"
	.tkinfo
        /*0018*/ 	.word	0x00000002
        /*0030*/ 	.string	""
        /*0030*/ 	.string	"ptxas"
        /*0030*/ 	.string	"Cuda compilation tools, release 13.0, V13.0.88"
        /*0030*/ 	.string	"Build cuda_13.0.r13.0/compiler.36424714_0"
        /*0030*/ 	.string	"-arch sm_100 -m 64 "



//--------------------- .note.nv.cuinfo           --------------------------
	.section	.note.nv.cuinfo,"",@"SHT_NOTE"
	.sectionflags	@"SHF_NOTE_NV_CUINFO"
        /*0018*/ 	.short	0x0002
        /*001a*/ 	.short	0x0064
        /*001c*/ 	.short	0x0082
	.zero		2


//--------------------- .nv.info                  --------------------------
	.section	.nv.info,"",@"SHT_CUDA_INFO"
	.align	4


	//----- nvinfo : EIATTR_REGCOUNT
	.align		4
        /*0000*/ 	.byte	0x04, 0x2f
        /*0002*/ 	.short	(.L_1 - .L_0)
	.align		4
.L_0:
        /*0004*/ 	.word	index@(_Z18accessGlobalMemoryPciiPyS0_)
        /*0008*/ 	.word	0x0000000b


	//----- nvinfo : EIATTR_FRAME_SIZE
	.align		4
.L_1:
        /*000c*/ 	.byte	0x04, 0x11
        /*000e*/ 	.short	(.L_3 - .L_2)
	.align		4
.L_2:
        /*0010*/ 	.word	index@(_Z18accessGlobalMemoryPciiPyS0_)
        /*0014*/ 	.word	0x00000000


	//----- nvinfo : EIATTR_MIN_STACK_SIZE
	.align		4
.L_3:
        /*0018*/ 	.byte	0x04, 0x12
        /*001a*/ 	.short	(.L_5 - .L_4)
	.align		4
.L_4:
        /*001c*/ 	.word	index@(_Z18accessGlobalMemoryPciiPyS0_)
        /*0020*/ 	.word	0x00000000
.L_5:


//--------------------- .nv.compat                --------------------------
	.section	.nv.compat,"",@"SHT_CUDA_COMPAT_INFO"
	.align	4
        /*0000*/ 	.byte	0x02, 0x09, 0x00, 0x00, 0x02, 0x02, 0x01, 0x00, 0x02, 0x05, 0x05, 0x00, 0x03, 0x07, 0x01, 0x01
        /*0010*/ 	.byte	0x02, 0x03, 0x00, 0x00, 0x02, 0x06, 0x01, 0x00, 0x04, 0x0b, 0x08, 0x00, 0x09, 0x00, 0x00, 0x00
        /*0020*/ 	.byte	0x00, 0x00, 0x00, 0x00


//--------------------- .nv.info._Z18accessGlobalMemoryPciiPyS0_ --------------------------
	.section	.nv.info._Z18accessGlobalMemoryPciiPyS0_,"",@"SHT_CUDA_INFO"
	.sectionflags	@""
	.align	4


	//----- nvinfo : EIATTR_CUDA_API_VERSION
	.align		4
        /*0000*/ 	.byte	0x04, 0x37
        /*0002*/ 	.short	(.L_7 - .L_6)
.L_6:
        /*0004*/ 	.word	0x00000082


	//----- nvinfo : EIATTR_KPARAM_INFO
	.align		4
.L_7:
        /*0008*/ 	.byte	0x04, 0x17
        /*000a*/ 	.short	(.L_9 - .L_8)
.L_8:
        /*000c*/ 	.word	0x00000000
        /*0010*/ 	.short	0x0004
        /*0012*/ 	.short	0x0018
        /*0014*/ 	.byte	0x00, 0xf5, 0x21, 0x00


	//----- nvinfo : EIATTR_KPARAM_INFO
	.align		4
.L_9:
        /*0018*/ 	.byte	0x04, 0x17
        /*001a*/ 	.short	(.L_11 - .L_10)
.L_10:
        /*001c*/ 	.word	0x00000000
        /*0020*/ 	.short	0x0003
        /*0022*/ 	.short	0x0010
        /*0024*/ 	.byte	0x00, 0xf5, 0x21, 0x00


	//----- nvinfo : EIATTR_KPARAM_INFO
	.align		4
.L_11:
        /*0028*/ 	.byte	0x04, 0x17
        /*002a*/ 	.short	(.L_13 - .L_12)
.L_12:
        /*002c*/ 	.word	0x00000000
        /*0030*/ 	.short	0x0002
        /*0032*/ 	.short	0x000c
        /*0034*/ 	.byte	0x00, 0xf0, 0x11, 0x00


	//----- nvinfo : EIATTR_KPARAM_INFO
	.align		4
.L_13:
        /*0038*/ 	.byte	0x04, 0x17
        /*003a*/ 	.short	(.L_15 - .L_14)
.L_14:
        /*003c*/ 	.word	0x00000000
        /*0040*/ 	.short	0x0001
        /*0042*/ 	.short	0x0008
        /*0044*/ 	.byte	0x00, 0xf0, 0x11, 0x00


	//----- nvinfo : EIATTR_KPARAM_INFO
	.align		4
.L_15:
        /*0048*/ 	.byte	0x04, 0x17
        /*004a*/ 	.short	(.L_17 - .L_16)
.L_16:
        /*004c*/ 	.word	0x00000000
        /*0050*/ 	.short	0x0000
        /*0052*/ 	.short	0x0000
        /*0054*/ 	.byte	0x00, 0xf5, 0x21, 0x00


	//----- nvinfo : EIATTR_SPARSE_MMA_MASK
	.align		4
.L_17:
        /*0058*/ 	.byte	0x03, 0x50
        /*005a*/ 	.short	0x0000


	//----- nvinfo : EIATTR_MAXREG_COUNT
	.align		4
        /*005c*/ 	.byte	0x03, 0x1b
        /*005e*/ 	.short	0x00ff


	//----- nvinfo : EIATTR_NUM_BARRIERS
	.align		4
        /*0060*/ 	.byte	0x02, 0x4c
        /*0062*/ 	.byte	0x01
	.zero		1


	//----- nvinfo : EIATTR_MERCURY_ISA_VERSION
	.align		4
        /*0064*/ 	.byte	0x03, 0x5f
        /*0066*/ 	.short	0x0101


	//----- nvinfo : EIATTR_VRC_CTA_INIT_COUNT
	.align		4
        /*0068*/ 	.byte	0x02, 0x4a
	.zero		1
	.zero		1


	//----- nvinfo : EIATTR_EXIT_INSTR_OFFSETS
	.align		4
        /*006c*/ 	.byte	0x04, 0x1c
        /*006e*/ 	.short	(.L_19 - .L_18)


	//   ....[0]....
.L_18:
        /*0070*/ 	.word	0x000001e0


	//   ....[1]....
        /*0074*/ 	.word	0x00000250


	//----- nvinfo : EIATTR_CBANK_PARAM_SIZE
	.align		4
.L_19:
        /*0078*/ 	.byte	0x03, 0x19
        /*007a*/ 	.short	0x0020


	//----- nvinfo : EIATTR_PARAM_CBANK
	.align		4
        /*007c*/ 	.byte	0x04, 0x0a
        /*007e*/ 	.short	(.L_21 - .L_20)
	.align		4
.L_20:
        /*0080*/ 	.word	index@(.nv.constant0._Z18accessGlobalMemoryPciiPyS0_)
        /*0084*/ 	.short	0x0380
        /*0086*/ 	.short	0x0020


	//----- nvinfo : EIATTR_SW_WAR
	.align		4
.L_21:
        /*0088*/ 	.byte	0x04, 0x36
        /*008a*/ 	.short	(.L_23 - .L_22)
.L_22:
        /*008c*/ 	.word	0x00000008
.L_23:


//--------------------- .nv.callgraph             --------------------------
	.section	.nv.callgraph,"",@"SHT_CUDA_CALLGRAPH"
	.align	4
	.sectionentsize	8
	.align		4
        /*0000*/ 	.word	0x00000000
	.align		4
        /*0004*/ 	.word	0xffffffff
	.align		4
        /*0008*/ 	.word	0x00000000
	.align		4
        /*000c*/ 	.word	0xfffffffe
	.align		4
        /*0010*/ 	.word	0x00000000
	.align		4
        /*0014*/ 	.word	0xfffffffd
	.align		4
        /*0018*/ 	.word	0x00000000
	.align		4
        /*001c*/ 	.word	0xfffffffc


//--------------------- .text._Z18accessGlobalMemoryPciiPyS0_ --------------------------
	.section	.text._Z18accessGlobalMemoryPciiPyS0_,"ax",@progbits
	.align	128
        .global         _Z18accessGlobalMemoryPciiPyS0_
        .type           _Z18accessGlobalMemoryPciiPyS0_,@function
        .size           _Z18accessGlobalMemoryPciiPyS0_,(.L_x_1 - _Z18accessGlobalMemoryPciiPyS0_)
        .other          _Z18accessGlobalMemoryPciiPyS0_,@"STO_CUDA_ENTRY STV_DEFAULT"
_Z18accessGlobalMemoryPciiPyS0_:
.text._Z18accessGlobalMemoryPciiPyS0_:
[----:B------:R-:W-:Y:S01]  /*0000*/  LDC R1, c[0x0][0x37c] ;  /* 0x0000df00ff017b82 */ /* 0x000fe20000000800 */
[----:B------:R-:W0:Y:S01]  /*0010*/  LDCU.64 UR6, c[0x0][0x358] ;  /* 0x00006b00ff0677ac */ /* 0x000e220008000a00 */
[----:B------:R-:W1:Y:S01]  /*0020*/  LDCU.128 UR8, c[0x0][0x380] ;  /* 0x00007000ff0877ac */ /* 0x000e620008000c00 */
[----:B------:R-:W-:Y:S01]  /*0030*/  NOP ;  /* 0x0000000000007918 */ /* 0x000fe20000000000 */
[----:B------:R-:W-:Y:S01]  /*0040*/  CS2R R4, SR_CLOCKLO ;  /* 0x0000000000047805 */ /* 0x000fe20000015000 */
[----:B-1----:R-:W-:-:S04]  /*0050*/  UIADD3 UR5, UP0, UPT, UR10, UR8, URZ ;  /* 0x000000080a057290 */ /* 0x002fc8000ff1e0ff */
[----:B------:R-:W-:Y:S02]  /*0060*/  ULEA.HI.X.SX32 UR4, UR10, UR9, 0x1, UP0 ;  /* 0x000000090a047291 */ /* 0x000fe400080f0eff */
[----:B------:R-:W-:-:S04]  /*0070*/  IMAD.U32 R2, RZ, RZ, UR5 ;  /* 0x00000005ff027e24 */ /* 0x000fc8000f8e00ff */
[----:B------:R-:W-:-:S05]  /*0080*/  IMAD.U32 R3, RZ, RZ, UR4 ;  /* 0x00000004ff037e24 */ /* 0x000fca000f8e00ff */
[----:B0-----:R0:W2:Y:S01]  /*0090*/  LDG.E.U8 R0, desc[UR6][R2.64] ;  /* 0x0000000602007981 */ /* 0x0010a2000c1e1100 */
[----:B------:R-:W-:Y:S01]  /*00a0*/  CS2R R6, SR_CLOCKLO ;  /* 0x0000000000067805 */ /* 0x000fe20000015000 */
[----:B0-----:R-:W0:Y:S05]  /*00b0*/  LDC.64 R2, c[0x0][0x390] ;  /* 0x0000e400ff027b82 */ /* 0x001e2a0000000a00 */
[----:B------:R-:W-:-:S05]  /*00c0*/  IADD3 R4, P0, PT, -R4, R6, RZ ;  /* 0x0000000604047210 */ /* 0x000fca0007f1e1ff */
[----:B------:R-:W-:-:S05]  /*00d0*/  IMAD.X R5, R7, 0x1, ~R5, P0 ;  /* 0x0000000107057824 */ /* 0x000fca00000e0e05 */
[----:B0-----:R0:W-:Y:S01]  /*00e0*/  STG.E.64 desc[UR6][R2.64], R4 ;  /* 0x0000000402007986 */ /* 0x0011e2000c101b06 */
[----:B------:R-:W-:Y:S01]  /*00f0*/  BAR.SYNC.DEFER_BLOCKING 0x0 ;  /* 0x0000000000007b1d */ /* 0x000fe20000010000 */
[----:B0-----:R-:W-:Y:S01]  /*0100*/  CS2R R4, SR_CLOCKLO ;  /* 0x0000000000047805 */ /* 0x001fe20000015000 */
[----:B------:R-:W-:-:S04]  /*0110*/  UIADD3 UR5, UP0, UPT, UR11, UR8, URZ ;  /* 0x000000080b057290 */ /* 0x000fc8000ff1e0ff */
[----:B------:R-:W-:Y:S02]  /*0120*/  ULEA.HI.X.SX32 UR4, UR11, UR9, 0x1, UP0 ;  /* 0x000000090b047291 */ /* 0x000fe400080f0eff */
[----:B------:R-:W-:-:S04]  /*0130*/  IMAD.U32 R2, RZ, RZ, UR5 ;  /* 0x00000005ff027e24 */ /* 0x000fc8000f8e00ff */
[----:B------:R-:W-:-:S06]  /*0140*/  IMAD.U32 R3, RZ, RZ, UR4 ;  /* 0x00000004ff037e24 */ /* 0x000fcc000f8e00ff */
[----:B------:R-:W2:Y:S02]  /*0150*/  LDG.E.U8 R3, desc[UR6][R2.64] ;  /* 0x0000000602037981 */ /* 0x000ea4000c1e1100 */
[----:B--2---:R-:W-:Y:S01]  /*0160*/  IMAD.IADD R0, R0, 0x1, R3 ;  /* 0x0000000100007824 */ /* 0x004fe200078e0203 */
[----:B------:R-:W-:Y:S01]  /*0170*/  CS2R R6, SR_CLOCKLO ;  /* 0x0000000000067805 */ /* 0x000fe20000015000 */
[----:B------:R-:W0:Y:S03]  /*0180*/  LDC.64 R2, c[0x0][0x398] ;  /* 0x0000e600ff027b82 */ /* 0x000e260000000a00 */
[----:B------:R-:W-:Y:S02]  /*0190*/  PRMT R8, R0, 0x8880, RZ ;  /* 0x0000888000087816 */ /* 0x000fe400000000ff */
[----:B------:R-:W-:Y:S02]  /*01a0*/  IADD3 R4, P1, PT, -R4, R6, RZ ;  /* 0x0000000604047210 */ /* 0x000fe40007f3e1ff */
[----:B------:R-:W-:-:S03]  /*01b0*/  ISETP.GE.AND P0, PT, R8, 0x1, PT ;  /* 0x000000010800780c */ /* 0x000fc60003f06270 */
[----:B------:R-:W-:-:S05]  /*01c0*/  IMAD.X R5, R7, 0x1, ~R5, P1 ;  /* 0x0000000107057824 */ /* 0x000fca00008e0e05 */
[----:B0-----:R0:W-:Y:S05]  /*01d0*/  STG.E.64 desc[UR6][R2.64], R4 ;  /* 0x0000000402007986 */ /* 0x0011ea000c101b06 */
[----:B------:R-:W-:Y:S05]  /*01e0*/  @!P0 EXIT ;  /* 0x000000000000894d */ /* 0x000fea0003800000 */
[----:B0-----:R-:W0:Y:S01]  /*01f0*/  S2R R2, SR_TID.X ;  /* 0x0000000000027919 */ /* 0x001e220000002100 */
[----:B------:R-:W-:-:S04]  /*0200*/  PRMT R5, R0, 0x8880, RZ ;  /* 0x0000888000057816 */ /* 0x000fc800000000ff */
[----:B------:R-:W-:Y:S02]  /*0210*/  PRMT R5, R5, 0x7710, RZ ;  /* 0x0000771005057816 */ /* 0x000fe400000000ff */
[----:B0-----:R-:W-:-:S05]  /*0220*/  IADD3 R2, P0, PT, R2, UR8, RZ ;  /* 0x0000000802027c10 */ /* 0x001fca000ff1e0ff */
[----:B------:R-:W-:-:S05]  /*0230*/  IMAD.X R3, RZ, RZ, UR9, P0 ;  /* 0x00000009ff037e24 */ /* 0x000fca00080e06ff */
[----:B------:R-:W-:Y:S01]  /*0240*/  STG.E.U8 desc[UR6][R2.64], R5 ;  /* 0x0000000502007986 */ /* 0x000fe2000c101106 */
[----:B------:R-:W-:Y:S05]  /*0250*/  EXIT ;  /* 0x000000000000794d */ /* 0x000fea0003800000 */
.L_x_0:
[----:B------:R-:W-:-:S00]  /*0260*/  BRA `(.L_x_0) ;  /* 0xfffffffc00fc7947 */ /* 0x000fc0000383ffff */
[----:B------:R-:W-:-:S00]  /*0270*/  NOP ;  /* 0x0000000000007918 */ /* 0x000fc00000000000 */
        /* <DEDUP_REMOVED lines=8> */
.L_x_1:


//--------------------- .nv.shared.reserved.0     --------------------------
	.section	.nv.shared.reserved.0,"aw",@nobits
	.weak		__nv_reservedSMEM_offset_0_alias
	.size		__nv_reservedSMEM_offset_0_alias, 0, 64
	.other		__nv_reservedSMEM_offset_0_alias,@"STO_CUDA_RESERVED_SHARED STV_DEFAULT"
__nv_reservedSMEM_offset_0_alias:
	.zero		0
	.zero		64


//--------------------- .nv.constant0._Z18accessGlobalMemoryPciiPyS0_ --------------------------
	.section	.nv.constant0._Z18accessGlobalMemoryPciiPyS0_,"a",@progbits
	.sectionflags	@""
	.align	4
.nv.constant0._Z18accessGlobalMemoryPciiPyS0_:
	.zero		928


//--------------------- SYMBOLS --------------------------

	.type		.nv.reservedSmem.offset0,@object
	.size		.nv.reservedSmem.offset0,0x4
